//
// Generated by NVIDIA NVVM Compiler
//
// Compiler Build ID: CL-36424714
// Cuda compilation tools, release 13.0, V13.0.88
// Based on NVVM 20.0.0
//

.version 9.0
.target sm_100
.address_size 64

	// .globl	_Z23mat_transpose_kernel_v0PKfPfii
// _ZZ23mat_transpose_kernel_v1ILi16EEvPKfPfiiE5sdata has been demoted
// _ZZ23mat_transpose_kernel_v2ILi16EEvPKfPfiiE5sdata has been demoted
// _ZZ23mat_transpose_kernel_v3ILi32ELi4EEvPKfPfiiE5sdata has been demoted

.visible .entry _Z23mat_transpose_kernel_v0PKfPfii(
	.param .u64 .ptr .align 1 _Z23mat_transpose_kernel_v0PKfPfii_param_0,
	.param .u64 .ptr .align 1 _Z23mat_transpose_kernel_v0PKfPfii_param_1,
	.param .u32 _Z23mat_transpose_kernel_v0PKfPfii_param_2,
	.param .u32 _Z23mat_transpose_kernel_v0PKfPfii_param_3
)
{
	.reg .pred 	%p<4>;
	.reg .b32 	%r<15>;
	.reg .b32 	%f<2>;
	.reg .b64 	%rd<9>;

	ld.param.u64 	%rd1, [_Z23mat_transpose_kernel_v0PKfPfii_param_0];
	ld.param.u64 	%rd2, [_Z23mat_transpose_kernel_v0PKfPfii_param_1];
	ld.param.u32 	%r3, [_Z23mat_transpose_kernel_v0PKfPfii_param_2];
	ld.param.u32 	%r5, [_Z23mat_transpose_kernel_v0PKfPfii_param_3];
	mov.u32 	%r6, %ctaid.x;
	mov.u32 	%r7, %ntid.x;
	mov.u32 	%r8, %tid.x;
	mad.lo.s32 	%r1, %r6, %r7, %r8;
	mov.u32 	%r9, %ctaid.y;
	mov.u32 	%r10, %ntid.y;
	mov.u32 	%r11, %tid.y;
	mad.lo.s32 	%r12, %r9, %r10, %r11;
	setp.ge.s32 	%p1, %r1, %r3;
	setp.ge.s32 	%p2, %r12, %r5;
	or.pred  	%p3, %p1, %p2;
	@%p3 bra 	$L__BB0_2;
	cvta.to.global.u64 	%rd3, %rd1;
	cvta.to.global.u64 	%rd4, %rd2;
	mad.lo.s32 	%r13, %r5, %r12, %r1;
	mul.wide.s32 	%rd5, %r13, 4;
	add.s64 	%rd6, %rd3, %rd5;
	ld.global.f32 	%f1, [%rd6];
	mad.lo.s32 	%r14, %r3, %r1, %r12;
	mul.wide.s32 	%rd7, %r14, 4;
	add.s64 	%rd8, %rd4, %rd7;
	st.global.f32 	[%rd8], %f1;
$L__BB0_2:
	ret;

}
	// .globl	_Z23mat_transpose_kernel_v1ILi16EEvPKfPfii
.visible .entry _Z23mat_transpose_kernel_v1ILi16EEvPKfPfii(
	.param .u64 .ptr .align 1 _Z23mat_transpose_kernel_v1ILi16EEvPKfPfii_param_0,
	.param .u64 .ptr .align 1 _Z23mat_transpose_kernel_v1ILi16EEvPKfPfii_param_1,
	.param .u32 _Z23mat_transpose_kernel_v1ILi16EEvPKfPfii_param_2,
	.param .u32 _Z23mat_transpose_kernel_v1ILi16EEvPKfPfii_param_3
)
{
	.reg .pred 	%p<7>;
	.reg .b32 	%r<28>;
	.reg .b32 	%f<3>;
	.reg .b64 	%rd<9>;
	// demoted variable
	.shared .align 4 .b8 _ZZ23mat_transpose_kernel_v1ILi16EEvPKfPfiiE5sdata[1024];
	ld.param.u64 	%rd1, [_Z23mat_transpose_kernel_v1ILi16EEvPKfPfii_param_0];
	ld.param.u64 	%rd2, [_Z23mat_transpose_kernel_v1ILi16EEvPKfPfii_param_1];
	ld.param.u32 	%r11, [_Z23mat_transpose_kernel_v1ILi16EEvPKfPfii_param_2];
	ld.param.u32 	%r10, [_Z23mat_transpose_kernel_v1ILi16EEvPKfPfii_param_3];
	mov.u32 	%r12, %ctaid.x;
	mov.u32 	%r13, %ctaid.y;
	mov.u32 	%r1, %tid.x;
	mov.u32 	%r2, %tid.y;
	shl.b32 	%r3, %r12, 4;
	add.s32 	%r4, %r3, %r1;
	shl.b32 	%r5, %r13, 4;
	add.s32 	%r14, %r5, %r2;
	setp.ge.s32 	%p1, %r4, %r10;
	setp.ge.s32 	%p2, %r14, %r11;
	or.pred  	%p3, %p1, %p2;
	@%p3 bra 	$L__BB1_3;
	cvta.to.global.u64 	%rd3, %rd1;
	mad.lo.s32 	%r15, %r10, %r14, %r4;
	mul.wide.u32 	%rd4, %r15, 4;
	add.s64 	%rd5, %rd3, %rd4;
	ld.global.f32 	%f1, [%rd5];
	shl.b32 	%r16, %r2, 6;
	mov.u32 	%r17, _ZZ23mat_transpose_kernel_v1ILi16EEvPKfPfiiE5sdata;
	add.s32 	%r18, %r17, %r16;
	shl.b32 	%r19, %r1, 2;
	add.s32 	%r20, %r18, %r19;
	st.shared.f32 	[%r20], %f1;
	bar.sync 	0;
	add.s32 	%r7, %r5, %r1;
	add.s32 	%r21, %r3, %r2;
	setp.ge.u32 	%p4, %r7, %r11;
	setp.ge.u32 	%p5, %r21, %r10;
	or.pred  	%p6, %p4, %p5;
	@%p6 bra 	$L__BB1_3;
	shl.b32 	%r22, %r1, 6;
	add.s32 	%r24, %r17, %r22;
	shl.b32 	%r25, %r2, 2;
	add.s32 	%r26, %r24, %r25;
	ld.shared.f32 	%f2, [%r26];
	mad.lo.s32 	%r27, %r11, %r21, %r7;
	cvta.to.global.u64 	%rd6, %rd2;
	mul.wide.u32 	%rd7, %r27, 4;
	add.s64 	%rd8, %rd6, %rd7;
	st.global.f32 	[%rd8], %f2;
$L__BB1_3:
	ret;

}
	// .globl	_Z23mat_transpose_kernel_v2ILi16EEvPKfPfii
.visible .entry _Z23mat_transpose_kernel_v2ILi16EEvPKfPfii(
	.param .u64 .ptr .align 1 _Z23mat_transpose_kernel_v2ILi16EEvPKfPfii_param_0,
	.param .u64 .ptr .align 1 _Z23mat_transpose_kernel_v2ILi16EEvPKfPfii_param_1,
	.param .u32 _Z23mat_transpose_kernel_v2ILi16EEvPKfPfii_param_2,
	.param .u32 _Z23mat_transpose_kernel_v2ILi16EEvPKfPfii_param_3
)
{
	.reg .pred 	%p<7>;
	.reg .b32 	%r<26>;
	.reg .b32 	%f<3>;
	.reg .b64 	%rd<9>;
	// demoted variable
	.shared .align 4 .b8 _ZZ23mat_transpose_kernel_v2ILi16EEvPKfPfiiE5sdata[1088];
	ld.param.u64 	%rd1, [_Z23mat_transpose_kernel_v2ILi16EEvPKfPfii_param_0];
	ld.param.u64 	%rd2, [_Z23mat_transpose_kernel_v2ILi16EEvPKfPfii_param_1];
	ld.param.u32 	%r9, [_Z23mat_transpose_kernel_v2ILi16EEvPKfPfii_param_2];
	ld.param.u32 	%r11, [_Z23mat_transpose_kernel_v2ILi16EEvPKfPfii_param_3];
	mov.u32 	%r12, %ctaid.x;
	mov.u32 	%r13, %ctaid.y;
	mov.u32 	%r1, %tid.x;
	mov.u32 	%r2, %tid.y;
	shl.b32 	%r3, %r12, 4;
	add.s32 	%r14, %r3, %r1;
	shl.b32 	%r5, %r13, 4;
	add.s32 	%r6, %r5, %r2;
	setp.ge.s32 	%p1, %r6, %r9;
	setp.ge.s32 	%p2, %r14, %r11;
	or.pred  	%p3, %p1, %p2;
	@%p3 bra 	$L__BB2_3;
	cvta.to.global.u64 	%rd3, %rd1;
	mad.lo.s32 	%r15, %r11, %r6, %r14;
	mul.wide.u32 	%rd4, %r15, 4;
	add.s64 	%rd5, %rd3, %rd4;
	ld.global.f32 	%f1, [%rd5];
	mov.u32 	%r16, _ZZ23mat_transpose_kernel_v2ILi16EEvPKfPfiiE5sdata;
	mad.lo.s32 	%r17, %r2, 68, %r16;
	shl.b32 	%r18, %r1, 2;
	add.s32 	%r19, %r17, %r18;
	st.shared.f32 	[%r19], %f1;
	bar.sync 	0;
	add.s32 	%r20, %r5, %r1;
	add.s32 	%r8, %r3, %r2;
	setp.ge.u32 	%p4, %r8, %r11;
	setp.ge.u32 	%p5, %r20, %r9;
	or.pred  	%p6, %p4, %p5;
	@%p6 bra 	$L__BB2_3;
	mad.lo.s32 	%r22, %r1, 68, %r16;
	shl.b32 	%r23, %r2, 2;
	add.s32 	%r24, %r22, %r23;
	ld.shared.f32 	%f2, [%r24];
	mad.lo.s32 	%r25, %r9, %r8, %r20;
	cvta.to.global.u64 	%rd6, %rd2;
	mul.wide.u32 	%rd7, %r25, 4;
	add.s64 	%rd8, %rd6, %rd7;
	st.global.f32 	[%rd8], %f2;
$L__BB2_3:
	ret;

}
	// .globl	_Z23mat_transpose_kernel_v3ILi32ELi4EEvPKfPfii
.visible .entry _Z23mat_transpose_kernel_v3ILi32ELi4EEvPKfPfii(
	.param .u64 .ptr .align 1 _Z23mat_transpose_kernel_v3ILi32ELi4EEvPKfPfii_param_0,
	.param .u64 .ptr .align 1 _Z23mat_transpose_kernel_v3ILi32ELi4EEvPKfPfii_param_1,
	.param .u32 _Z23mat_transpose_kernel_v3ILi32ELi4EEvPKfPfii_param_2,
	.param .u32 _Z23mat_transpose_kernel_v3ILi32ELi4EEvPKfPfii_param_3
)
{
	.reg .pred 	%p<11>;
	.reg .b32 	%r<35>;
	.reg .b32 	%f<9>;
	.reg .b64 	%rd<21>;
	// demoted variable
	.shared .align 4 .b8 _ZZ23mat_transpose_kernel_v3ILi32ELi4EEvPKfPfiiE5sdata[4224];
	ld.param.u64 	%rd3, [_Z23mat_transpose_kernel_v3ILi32ELi4EEvPKfPfii_param_0];
	ld.param.u64 	%rd4, [_Z23mat_transpose_kernel_v3ILi32ELi4EEvPKfPfii_param_1];
	ld.param.u32 	%r18, [_Z23mat_transpose_kernel_v3ILi32ELi4EEvPKfPfii_param_2];
	ld.param.u32 	%r19, [_Z23mat_transpose_kernel_v3ILi32ELi4EEvPKfPfii_param_3];
	cvta.to.global.u64 	%rd1, %rd3;
	cvta.to.global.u64 	%rd2, %rd4;
	mov.u32 	%r20, %ctaid.x;
	mov.u32 	%r21, %ctaid.y;
	mov.u32 	%r1, %tid.x;
	mov.u32 	%r2, %tid.y;
	shl.b32 	%r3, %r20, 5;
	add.s32 	%r4, %r3, %r1;
	shl.b32 	%r5, %r21, 5;
	add.s32 	%r6, %r5, %r2;
	setp.ge.s32 	%p1, %r4, %r19;
	shl.b32 	%r22, %r1, 2;
	mov.u32 	%r23, _ZZ23mat_transpose_kernel_v3ILi32ELi4EEvPKfPfiiE5sdata;
	add.s32 	%r7, %r23, %r22;
	@%p1 bra 	$L__BB3_9;
	setp.ge.s32 	%p2, %r6, %r18;
	mad.lo.s32 	%r8, %r2, 132, %r7;
	@%p2 bra 	$L__BB3_3;
	mad.lo.s32 	%r24, %r6, %r19, %r4;
	mul.wide.u32 	%rd5, %r24, 4;
	add.s64 	%rd6, %rd1, %rd5;
	ld.global.f32 	%f1, [%rd6];
	st.shared.f32 	[%r8], %f1;
$L__BB3_3:
	add.s32 	%r9, %r6, 8;
	setp.ge.s32 	%p3, %r9, %r18;
	@%p3 bra 	$L__BB3_5;
	mad.lo.s32 	%r25, %r9, %r19, %r4;
	mul.wide.u32 	%rd7, %r25, 4;
	add.s64 	%rd8, %rd1, %rd7;
	ld.global.f32 	%f2, [%rd8];
	st.shared.f32 	[%r8+1056], %f2;
$L__BB3_5:
	add.s32 	%r10, %r6, 16;
	setp.ge.s32 	%p4, %r10, %r18;
	@%p4 bra 	$L__BB3_7;
	mad.lo.s32 	%r26, %r10, %r19, %r4;
	mul.wide.u32 	%rd9, %r26, 4;
	add.s64 	%rd10, %rd1, %rd9;
	ld.global.f32 	%f3, [%rd10];
	st.shared.f32 	[%r8+2112], %f3;
$L__BB3_7:
	add.s32 	%r11, %r6, 24;
	setp.ge.s32 	%p5, %r11, %r18;
	@%p5 bra 	$L__BB3_9;
	mad.lo.s32 	%r27, %r11, %r19, %r4;
	mul.wide.u32 	%rd11, %r27, 4;
	add.s64 	%rd12, %rd1, %rd11;
	ld.global.f32 	%f4, [%rd12];
	st.shared.f32 	[%r8+3168], %f4;
$L__BB3_9:
	bar.sync 	0;
	add.s32 	%r12, %r5, %r1;
	add.s32 	%r13, %r3, %r2;
	setp.ge.s32 	%p6, %r12, %r18;
	@%p6 bra 	$L__BB3_18;
	shl.b32 	%r28, %r1, 7;
	add.s32 	%r29, %r7, %r28;
	setp.ge.s32 	%p7, %r13, %r19;
	shl.b32 	%r30, %r2, 2;
	add.s32 	%r14, %r29, %r30;
	@%p7 bra 	$L__BB3_12;
	ld.shared.f32 	%f5, [%r14];
	mad.lo.s32 	%r31, %r13, %r18, %r12;
	mul.wide.u32 	%rd13, %r31, 4;
	add.s64 	%rd14, %rd2, %rd13;
	st.global.f32 	[%rd14], %f5;
$L__BB3_12:
	add.s32 	%r15, %r13, 8;
	setp.ge.s32 	%p8, %r15, %r19;
	@%p8 bra 	$L__BB3_14;
	ld.shared.f32 	%f6, [%r14+32];
	mad.lo.s32 	%r32, %r15, %r18, %r12;
	mul.wide.u32 	%rd15, %r32, 4;
	add.s64 	%rd16, %rd2, %rd15;
	st.global.f32 	[%rd16], %f6;
$L__BB3_14:
	add.s32 	%r16, %r13, 16;
	setp.ge.s32 	%p9, %r16, %r19;
	@%p9 bra 	$L__BB3_16;
	ld.shared.f32 	%f7, [%r14+64];
	mad.lo.s32 	%r33, %r16, %r18, %r12;
	mul.wide.u32 	%rd17, %r33, 4;
	add.s64 	%rd18, %rd2, %rd17;
	st.global.f32 	[%rd18], %f7;
$L__BB3_16:
	add.s32 	%r17, %r13, 24;
	setp.ge.s32 	%p10, %r17, %r19;
	@%p10 bra 	$L__BB3_18;
	ld.shared.f32 	%f8, [%r14+96];
	mad.lo.s32 	%r34, %r17, %r18, %r12;
	mul.wide.u32 	%rd19, %r34, 4;
	add.s64 	%rd20, %rd2, %rd19;
	st.global.f32 	[%rd20], %f8;
$L__BB3_18:
	ret;

}


// ===== COMPILED SASS (sm_100) =====

	.target	sm_100

	.elftype	@"ET_EXEC"


//--------------------- .note.nv.tkinfo           --------------------------
	.section	.note.nv.tkinfo,"",@"SHT_NOTE"
	.sectionflags	@"SHF_NOTE_NV_TKINFO"
	.tkinfo
        /*0018*/ 	.word	0x00000002
        /*0030*/ 	.string	""
        /*0030*/ 	.string	"ptxas"
        /*0030*/ 	.string	"Cuda compilation tools, release 13.0, V13.0.88"
        /*0030*/ 	.string	"Build cuda_13.0.r13.0/compiler.36424714_0"
        /*0030*/ 	.string	"-arch sm_100 -m 64 "



//--------------------- .note.nv.cuinfo           --------------------------
	.section	.note.nv.cuinfo,"",@"SHT_NOTE"
	.sectionflags	@"SHF_NOTE_NV_CUINFO"
        /*0018*/ 	.short	0x0002
        /*001a*/ 	.short	0x0064
        /*001c*/ 	.short	0x0082
	.zero		2


//--------------------- .nv.info                  --------------------------
	.section	.nv.info,"",@"SHT_CUDA_INFO"
	.align	4


	//----- nvinfo : EIATTR_REGCOUNT
	.align		4
        /*0000*/ 	.byte	0x04, 0x2f
        /*0002*/ 	.short	(.L_1 - .L_0)
	.align		4
.L_0:
        /*0004*/ 	.word	index@(_Z23mat_transpose_kernel_v0PKfPfii)
        /*0008*/ 	.word	0x0000000a


	//----- nvinfo : EIATTR_FRAME_SIZE
	.align		4
.L_1:
        /*000c*/ 	.byte	0x04, 0x11
        /*000e*/ 	.short	(.L_3 - .L_2)
	.align		4
.L_2:
        /*0010*/ 	.word	index@(_Z23mat_transpose_kernel_v0PKfPfii)
        /*0014*/ 	.word	0x00000000


	//----- nvinfo : EIATTR_REGCOUNT
	.align		4
.L_3:
        /*0018*/ 	.byte	0x04, 0x2f
        /*001a*/ 	.short	(.L_5 - .L_4)
	.align		4
.L_4:
        /*001c*/ 	.word	index@(_Z23mat_transpose_kernel_v1ILi16EEvPKfPfii)
        /*0020*/ 	.word	0x0000000e


	//----- nvinfo : EIATTR_FRAME_SIZE
	.align		4
.L_5:
        /*0024*/ 	.byte	0x04, 0x11
        /*0026*/ 	.short	(.L_7 - .L_6)
	.align		4
.L_6:
        /*0028*/ 	.word	index@(_Z23mat_transpose_kernel_v1ILi16EEvPKfPfii)
        /*002c*/ 	.word	0x00000000


	//----- nvinfo : EIATTR_REGCOUNT
	.align		4
.L_7:
        /*0030*/ 	.byte	0x04, 0x2f
        /*0032*/ 	.short	(.L_9 - .L_8)
	.align		4
.L_8:
        /*0034*/ 	.word	index@(_Z23mat_transpose_kernel_v2ILi16EEvPKfPfii)
        /*0038*/ 	.word	0x0000000e


	//----- nvinfo : EIATTR_FRAME_SIZE
	.align		4
.L_9:
        /*003c*/ 	.byte	0x04, 0x11
        /*003e*/ 	.short	(.L_11 - .L_10)
	.align		4
.L_10:
        /*0040*/ 	.word	index@(_Z23mat_transpose_kernel_v2ILi16EEvPKfPfii)
        /*0044*/ 	.word	0x00000000


	//----- nvinfo : EIATTR_REGCOUNT
	.align		4
.L_11:
        /*0048*/ 	.byte	0x04, 0x2f
        /*004a*/ 	.short	(.L_13 - .L_12)
	.align		4
.L_12:
        /*004c*/ 	.word	index@(_Z23mat_transpose_kernel_v3ILi32ELi4EEvPKfPfii)
        /*0050*/ 	.word	0x0000001c


	//----- nvinfo : EIATTR_FRAME_SIZE
	.align		4
.L_13:
        /*0054*/ 	.byte	0x04, 0x11
        /*0056*/ 	.short	(.L_15 - .L_14)
	.align		4
.L_14:
        /*0058*/ 	.word	index@(_Z23mat_transpose_kernel_v3ILi32ELi4EEvPKfPfii)
        /*005c*/ 	.word	0x00000000


	//----- nvinfo : EIATTR_MIN_STACK_SIZE
	.align		4
.L_15:
        /*0060*/ 	.byte	0x04, 0x12
        /*0062*/ 	.short	(.L_17 - .L_16)
	.align		4
.L_16:
        /*0064*/ 	.word	index@(_Z23mat_transpose_kernel_v3ILi32ELi4EEvPKfPfii)
        /*0068*/ 	.word	0x00000000


	//----- nvinfo : EIATTR_MIN_STACK_SIZE
	.align		4
.L_17:
        /*006c*/ 	.byte	0x04, 0x12
        /*006e*/ 	.short	(.L_19 - .L_18)
	.align		4
.L_18:
        /*0070*/ 	.word	index@(_Z23mat_transpose_kernel_v2ILi16EEvPKfPfii)
        /*0074*/ 	.word	0x00000000


	//----- nvinfo : EIATTR_MIN_STACK_SIZE
	.align		4
.L_19:
        /*0078*/ 	.byte	0x04, 0x12
        /*007a*/ 	.short	(.L_21 - .L_20)
	.align		4
.L_20:
        /*007c*/ 	.word	index@(_Z23mat_transpose_kernel_v1ILi16EEvPKfPfii)
        /*0080*/ 	.word	0x00000000


	//----- nvinfo : EIATTR_MIN_STACK_SIZE
	.align		4
.L_21:
        /*0084*/ 	.byte	0x04, 0x12
        /*0086*/ 	.short	(.L_23 - .L_22)
	.align		4
.L_22:
        /*0088*/ 	.word	index@(_Z23mat_transpose_kernel_v0PKfPfii)
        /*008c*/ 	.word	0x00000000
.L_23:


//--------------------- .nv.compat                --------------------------
	.section	.nv.compat,"",@"SHT_CUDA_COMPAT_INFO"
	.align	4
        /*0000*/ 	.byte	0x02, 0x09, 0x00, 0x00, 0x02, 0x02, 0x01, 0x00, 0x02, 0x05, 0x05, 0x00, 0x03, 0x07, 0x01, 0x01
        /*0010*/ 	.byte	0x02, 0x03, 0x00, 0x00, 0x02, 0x06, 0x01, 0x00, 0x04, 0x0b, 0x08, 0x00, 0x09, 0x00, 0x00, 0x00
        /*0020*/ 	.byte	0x00, 0x00, 0x00, 0x00


//--------------------- .nv.info._Z23mat_transpose_kernel_v3ILi32ELi4EEvPKfPfii --------------------------
	.section	.nv.info._Z23mat_transpose_kernel_v3ILi32ELi4EEvPKfPfii,"",@"SHT_CUDA_INFO"
	.sectionflags	@""
	.align	4


	//----- nvinfo : EIATTR_CUDA_API_VERSION
	.align		4
        /*0000*/ 	.byte	0x04, 0x37
        /*0002*/ 	.short	(.L_25 - .L_24)
.L_24:
        /*0004*/ 	.word	0x00000082


	//----- nvinfo : EIATTR_KPARAM_INFO
	.align		4
.L_25:
        /*0008*/ 	.byte	0x04, 0x17
        /*000a*/ 	.short	(.L_27 - .L_26)
.L_26:
        /*000c*/ 	.word	0x00000000
        /*0010*/ 	.short	0x0003
        /*0012*/ 	.short	0x0014
        /*0014*/ 	.byte	0x00, 0xf0, 0x11, 0x00


	//----- nvinfo : EIATTR_KPARAM_INFO
	.align		4
.L_27:
        /*0018*/ 	.byte	0x04, 0x17
        /*001a*/ 	.short	(.L_29 - .L_28)
.L_28:
        /*001c*/ 	.word	0x00000000
        /*0020*/ 	.short	0x0002
        /*0022*/ 	.short	0x0010
        /*0024*/ 	.byte	0x00, 0xf0, 0x11, 0x00


	//----- nvinfo : EIATTR_KPARAM_INFO
	.align		4
.L_29:
        /*0028*/ 	.byte	0x04, 0x17
        /*002a*/ 	.short	(.L_31 - .L_30)
.L_30:
        /*002c*/ 	.word	0x00000000
        /*0030*/ 	.short	0x0001
        /*0032*/ 	.short	0x0008
        /*0034*/ 	.byte	0x00, 0xf5, 0x21, 0x00


	//----- nvinfo : EIATTR_KPARAM_INFO
	.align		4
.L_31:
        /*0038*/ 	.byte	0x04, 0x17
        /*003a*/ 	.short	(.L_33 - .L_32)
.L_32:
        /*003c*/ 	.word	0x00000000
        /*0040*/ 	.short	0x0000
        /*0042*/ 	.short	0x0000
        /*0044*/ 	.byte	0x00, 0xf5, 0x21, 0x00


	//----- nvinfo : EIATTR_SPARSE_MMA_MASK
	.align		4
.L_33:
        /*0048*/ 	.byte	0x03, 0x50
        /*004a*/ 	.short	0x0000


	//----- nvinfo : EIATTR_MAXREG_COUNT
	.align		4
        /*004c*/ 	.byte	0x03, 0x1b
        /*004e*/ 	.short	0x00ff


	//----- nvinfo : EIATTR_NUM_BARRIERS
	.align		4
        /*0050*/ 	.byte	0x02, 0x4c
        /*0052*/ 	.byte	0x01
	.zero		1


	//----- nvinfo : EIATTR_MERCURY_ISA_VERSION
	.align		4
        /*0054*/ 	.byte	0x03, 0x5f
        /*0056*/ 	.short	0x0101


	//----- nvinfo : EIATTR_VRC_CTA_INIT_COUNT
	.align		4
        /*0058*/ 	.byte	0x02, 0x4a
	.zero		1
	.zero		1


	//----- nvinfo : EIATTR_EXIT_INSTR_OFFSETS
	.align		4
        /*005c*/ 	.byte	0x04, 0x1c
        /*005e*/ 	.short	(.L_35 - .L_34)


	//   ....[0]....
.L_34:
        /*0060*/ 	.word	0x00000330


	//   ....[1]....
        /*0064*/ 	.word	0x000004c0


	//   ....[2]....
        /*0068*/ 	.word	0x00000520


	//----- nvinfo : EIATTR_CRS_STACK_SIZE
	.align		4
.L_35:
        /*006c*/ 	.byte	0x04, 0x1e
        /*006e*/ 	.short	(.L_37 - .L_36)
.L_36:
        /*0070*/ 	.word	0x00000000


	//----- nvinfo : EIATTR_CBANK_PARAM_SIZE
	.align		4
.L_37:
        /*0074*/ 	.byte	0x03, 0x19
        /*0076*/ 	.short	0x0018


	//----- nvinfo : EIATTR_PARAM_CBANK
	.align		4
        /*0078*/ 	.byte	0x04, 0x0a
        /*007a*/ 	.short	(.L_39 - .L_38)
	.align		4
.L_38:
        /*007c*/ 	.word	index@(.nv.constant0._Z23mat_transpose_kernel_v3ILi32ELi4EEvPKfPfii)
        /*0080*/ 	.short	0x0380
        /*0082*/ 	.short	0x0018


	//----- nvinfo : EIATTR_SW_WAR
	.align		4
.L_39:
        /*0084*/ 	.byte	0x04, 0x36
        /*0086*/ 	.short	(.L_41 - .L_40)
.L_40:
        /*0088*/ 	.word	0x00000008
.L_41:


//--------------------- .nv.info._Z23mat_transpose_kernel_v2ILi16EEvPKfPfii --------------------------
	.section	.nv.info._Z23mat_transpose_kernel_v2ILi16EEvPKfPfii,"",@"SHT_CUDA_INFO"
	.sectionflags	@""
	.align	4


	//----- nvinfo : EIATTR_CUDA_API_VERSION
	.align		4
        /*0000*/ 	.byte	0x04, 0x37
        /*0002*/ 	.short	(.L_43 - .L_42)
.L_42:
        /*0004*/ 	.word	0x00000082


	//----- nvinfo : EIATTR_KPARAM_INFO
	.align		4
.L_43:
        /*0008*/ 	.byte	0x04, 0x17
        /*000a*/ 	.short	(.L_45 - .L_44)
.L_44:
        /*000c*/ 	.word	0x00000000
        /*0010*/ 	.short	0x0003
        /*0012*/ 	.short	0x0014
        /*0014*/ 	.byte	0x00, 0xf0, 0x11, 0x00


	//----- nvinfo : EIATTR_KPARAM_INFO
	.align		4
.L_45:
        /*0018*/ 	.byte	0x04, 0x17
        /*001a*/ 	.short	(.L_47 - .L_46)
.L_46:
        /*001c*/ 	.word	0x00000000
        /*0020*/ 	.short	0x0002
        /*0022*/ 	.short	0x0010
        /*0024*/ 	.byte	0x00, 0xf0, 0x11, 0x00


	//----- nvinfo : EIATTR_KPARAM_INFO
	.align		4
.L_47:
        /*0028*/ 	.byte	0x04, 0x17
        /*002a*/ 	.short	(.L_49 - .L_48)
.L_48:
        /*002c*/ 	.word	0x00000000
        /*0030*/ 	.short	0x0001
        /*0032*/ 	.short	0x0008
        /*0034*/ 	.byte	0x00, 0xf5, 0x21, 0x00


	//----- nvinfo : EIATTR_KPARAM_INFO
	.align		4
.L_49:
        /*0038*/ 	.byte	0x04, 0x17
        /*003a*/ 	.short	(.L_51 - .L_50)
.L_50:
        /*003c*/ 	.word	0x00000000
        /*0040*/ 	.short	0x0000
        /*0042*/ 	.short	0x0000
        /*0044*/ 	.byte	0x00, 0xf5, 0x21, 0x00


	//----- nvinfo : EIATTR_SPARSE_MMA_MASK
	.align		4
.L_51:
        /*0048*/ 	.byte	0x03, 0x50
        /*004a*/ 	.short	0x0000


	//----- nvinfo : EIATTR_MAXREG_COUNT
	.align		4
        /*004c*/ 	.byte	0x03, 0x1b
        /*004e*/ 	.short	0x00ff


	//----- nvinfo : EIATTR_NUM_BARRIERS
	.align		4
        /*0050*/ 	.byte	0x02, 0x4c
        /*0052*/ 	.byte	0x01
	.zero		1


	//----- nvinfo : EIATTR_MERCURY_ISA_VERSION
	.align		4
        /*0054*/ 	.byte	0x03, 0x5f
        /*0056*/ 	.short	0x0101


	//----- nvinfo : EIATTR_VRC_CTA_INIT_COUNT
	.align		4
        /*0058*/ 	.byte	0x02, 0x4a
	.zero		1
	.zero		1


	//----- nvinfo : EIATTR_EXIT_INSTR_OFFSETS
	.align		4
        /*005c*/ 	.byte	0x04, 0x1c
        /*005e*/ 	.short	(.L_53 - .L_52)


	//   ....[0]....
.L_52:
        /*0060*/ 	.word	0x000000a0


	//   ....[1]....
        /*0064*/ 	.word	0x000001b0


	//   ....[2]....
        /*0068*/ 	.word	0x00000230


	//----- nvinfo : EIATTR_CBANK_PARAM_SIZE
	.align		4
.L_53:
        /*006c*/ 	.byte	0x03, 0x19
        /*006e*/ 	.short	0x0018


	//----- nvinfo : EIATTR_PARAM_CBANK
	.align		4
        /*0070*/ 	.byte	0x04, 0x0a
        /*0072*/ 	.short	(.L_55 - .L_54)
	.align		4
.L_54:
        /*0074*/ 	.word	index@(.nv.constant0._Z23mat_transpose_kernel_v2ILi16EEvPKfPfii)
        /*0078*/ 	.short	0x0380
        /*007a*/ 	.short	0x0018


	//----- nvinfo : EIATTR_SW_WAR
	.align		4
.L_55:
        /*007c*/ 	.byte	0x04, 0x36
        /*007e*/ 	.short	(.L_57 - .L_56)
.L_56:
        /*0080*/ 	.word	0x00000008
.L_57:


//--------------------- .nv.info._Z23mat_transpose_kernel_v1ILi16EEvPKfPfii --------------------------
	.section	.nv.info._Z23mat_transpose_kernel_v1ILi16EEvPKfPfii,"",@"SHT_CUDA_INFO"
	.sectionflags	@""
	.align	4


	//----- nvinfo : EIATTR_CUDA_API_VERSION
	.align		4
        /*0000*/ 	.byte	0x04, 0x37
        /*0002*/ 	.short	(.L_59 - .L_58)
.L_58:
        /*0004*/ 	.word	0x00000082


	//----- nvinfo : EIATTR_KPARAM_INFO
	.align		4
.L_59:
        /*0008*/ 	.byte	0x04, 0x17
        /*000a*/ 	.short	(.L_61 - .L_60)
.L_60:
        /*000c*/ 	.word	0x00000000
        /*0010*/ 	.short	0x0003
        /*0012*/ 	.short	0x0014
        /*0014*/ 	.byte	0x00, 0xf0, 0x11, 0x00


	//----- nvinfo : EIATTR_KPARAM_INFO
	.align		4
.L_61:
        /*0018*/ 	.byte	0x04, 0x17
        /*001a*/ 	.short	(.L_63 - .L_62)
.L_62:
        /*001c*/ 	.word	0x00000000
        /*0020*/ 	.short	0x0002
        /*0022*/ 	.short	0x0010
        /*0024*/ 	.byte	0x00, 0xf0, 0x11, 0x00


	//----- nvinfo : EIATTR_KPARAM_INFO
	.align		4
.L_63:
        /*0028*/ 	.byte	0x04, 0x17
        /*002a*/ 	.short	(.L_65 - .L_64)
.L_64:
        /*002c*/ 	.word	0x00000000
        /*0030*/ 	.short	0x0001
        /*0032*/ 	.short	0x0008
        /*0034*/ 	.byte	0x00, 0xf5, 0x21, 0x00


	//----- nvinfo : EIATTR_KPARAM_INFO
	.align		4
.L_65:
        /*0038*/ 	.byte	0x04, 0x17
        /*003a*/ 	.short	(.L_67 - .L_66)
.L_66:
        /*003c*/ 	.word	0x00000000
        /*0040*/ 	.short	0x0000
        /*0042*/ 	.short	0x0000
        /*0044*/ 	.byte	0x00, 0xf5, 0x21, 0x00


	//----- nvinfo : EIATTR_SPARSE_MMA_MASK
	.align		4
.L_67:
        /*0048*/ 	.byte	0x03, 0x50
        /*004a*/ 	.short	0x0000


	//----- nvinfo : EIATTR_MAXREG_COUNT
	.align		4
        /*004c*/ 	.byte	0x03, 0x1b
        /*004e*/ 	.short	0x00ff


	//----- nvinfo : EIATTR_NUM_BARRIERS
	.align		4
        /*0050*/ 	.byte	0x02, 0x4c
        /*0052*/ 	.byte	0x01
	.zero		1


	//----- nvinfo : EIATTR_MERCURY_ISA_VERSION
	.align		4
        /*0054*/ 	.byte	0x03, 0x5f
        /*0056*/ 	.short	0x0101


	//----- nvinfo : EIATTR_VRC_CTA_INIT_COUNT
	.align		4
        /*0058*/ 	.byte	0x02, 0x4a
	.zero		1
	.zero		1


	//----- nvinfo : EIATTR_EXIT_INSTR_OFFSETS
	.align		4
        /*005c*/ 	.byte	0x04, 0x1c
        /*005e*/ 	.short	(.L_69 - .L_68)


	//   ....[0]....
.L_68:
        /*0060*/ 	.word	0x000000a0


	//   ....[1]....
        /*0064*/ 	.word	0x000001b0


	//   ....[2]....
        /*0068*/ 	.word	0x00000230


	//----- nvinfo : EIATTR_CBANK_PARAM_SIZE
	.align		4
.L_69:
        /*006c*/ 	.byte	0x03, 0x19
        /*006e*/ 	.short	0x0018


	//----- nvinfo : EIATTR_PARAM_CBANK
	.align		4
        /*0070*/ 	.byte	0x04, 0x0a
        /*0072*/ 	.short	(.L_71 - .L_70)
	.align		4
.L_70:
        /*0074*/ 	.word	index@(.nv.constant0._Z23mat_transpose_kernel_v1ILi16EEvPKfPfii)
        /*0078*/ 	.short	0x0380
        /*007a*/ 	.short	0x0018


	//----- nvinfo : EIATTR_SW_WAR
	.align		4
.L_71:
        /*007c*/ 	.byte	0x04, 0x36
        /*007e*/ 	.short	(.L_73 - .L_72)
.L_72:
        /*0080*/ 	.word	0x00000008
.L_73:


//--------------------- .nv.info._Z23mat_transpose_kernel_v0PKfPfii --------------------------
	.section	.nv.info._Z23mat_transpose_kernel_v0PKfPfii,"",@"SHT_CUDA_INFO"
	.sectionflags	@""
	.align	4


	//----- nvinfo : EIATTR_CUDA_API_VERSION
	.align		4
        /*0000*/ 	.byte	0x04, 0x37
        /*0002*/ 	.short	(.L_75 - .L_74)
.L_74:
        /*0004*/ 	.word	0x00000082


	//----- nvinfo : EIATTR_KPARAM_INFO
	.align		4
.L_75:
        /*0008*/ 	.byte	0x04, 0x17
        /*000a*/ 	.short	(.L_77 - .L_76)
.L_76:
        /*000c*/ 	.word	0x00000000
        /*0010*/ 	.short	0x0003
        /*0012*/ 	.short	0x0014
        /*0014*/ 	.byte	0x00, 0xf0, 0x11, 0x00


	//----- nvinfo : EIATTR_KPARAM_INFO
	.align		4
.L_77:
        /*0018*/ 	.byte	0x04, 0x17
        /*001a*/ 	.short	(.L_79 - .L_78)
.L_78:
        /*001c*/ 	.word	0x00000000
        /*0020*/ 	.short	0x0002
        /*0022*/ 	.short	0x0010
        /*0024*/ 	.byte	0x00, 0xf0, 0x11, 0x00


	//----- nvinfo : EIATTR_KPARAM_INFO
	.align		4
.L_79:
        /*0028*/ 	.byte	0x04, 0x17
        /*002a*/ 	.short	(.L_81 - .L_80)
.L_80:
        /*002c*/ 	.word	0x00000000
        /*0030*/ 	.short	0x0001
        /*0032*/ 	.short	0x0008
        /*0034*/ 	.byte	0x00, 0xf5, 0x21, 0x00


	//----- nvinfo : EIATTR_KPARAM_INFO
	.align		4
.L_81:
        /*0038*/ 	.byte	0x04, 0x17
        /*003a*/ 	.short	(.L_83 - .L_82)
.L_82:
        /*003c*/ 	.word	0x00000000
        /*0040*/ 	.short	0x0000
        /*0042*/ 	.short	0x0000
        /*0044*/ 	.byte	0x00, 0xf5, 0x21, 0x00


	//----- nvinfo : EIATTR_SPARSE_MMA_MASK
	.align		4
.L_83:
        /*0048*/ 	.byte	0x03, 0x50
        /*004a*/ 	.short	0x0000


	//----- nvinfo : EIATTR_MAXREG_COUNT
	.align		4
        /*004c*/ 	.byte	0x03, 0x1b
        /*004e*/ 	.short	0x00ff


	//----- nvinfo : EIATTR_MERCURY_ISA_VERSION
	.align		4
        /*0050*/ 	.byte	0x03, 0x5f
        /*0052*/ 	.short	0x0101


	//----- nvinfo : EIATTR_VRC_CTA_INIT_COUNT
	.align		4
        /*0054*/ 	.byte	0x02, 0x4a
	.zero		1
	.zero		1


	//----- nvinfo : EIATTR_EXIT_INSTR_OFFSETS
	.align		4
        /*0058*/ 	.byte	0x04, 0x1c
        /*005a*/ 	.short	(.L_85 - .L_84)


	//   ....[0]....
.L_84:
        /*005c*/ 	.word	0x000000c0


	//   ....[1]....
        /*0060*/ 	.word	0x00000160


	//----- nvinfo : EIATTR_CBANK_PARAM_SIZE
	.align		4
.L_85:
        /*0064*/ 	.byte	0x03, 0x19
        /*0066*/ 	.short	0x0018


	//----- nvinfo : EIATTR_PARAM_CBANK
	.align		4
        /*0068*/ 	.byte	0x04, 0x0a
        /*006a*/ 	.short	(.L_87 - .L_86)
	.align		4
.L_86:
        /*006c*/ 	.word	index@(.nv.constant0._Z23mat_transpose_kernel_v0PKfPfii)
        /*0070*/ 	.short	0x0380
        /*0072*/ 	.short	0x0018


	//----- nvinfo : EIATTR_SW_WAR
	.align		4
.L_87:
        /*0074*/ 	.byte	0x04, 0x36
        /*0076*/ 	.short	(.L_89 - .L_88)
.L_88:
        /*0078*/ 	.word	0x00000008
.L_89:


//--------------------- .nv.callgraph             --------------------------
	.section	.nv.callgraph,"",@"SHT_CUDA_CALLGRAPH"
	.align	4
	.sectionentsize	8
	.align		4
        /*0000*/ 	.word	0x00000000
	.align		4
        /*0004*/ 	.word	0xffffffff
	.align		4
        /*0008*/ 	.word	0x00000000
	.align		4
        /*000c*/ 	.word	0xfffffffe
	.align		4
        /*0010*/ 	.word	0x00000000
	.align		4
        /*0014*/ 	.word	0xfffffffd
	.align		4
        /*0018*/ 	.word	0x00000000
	.align		4
        /*001c*/ 	.word	0xfffffffc


//--------------------- .text._Z23mat_transpose_kernel_v3ILi32ELi4EEvPKfPfii --------------------------
	.section	.text._Z23mat_transpose_kernel_v3ILi32ELi4EEvPKfPfii,"ax",@progbits
	.align	128
        .global         _Z23mat_transpose_kernel_v3ILi32ELi4EEvPKfPfii
        .type           _Z23mat_transpose_kernel_v3ILi32ELi4EEvPKfPfii,@function
        .size           _Z23mat_transpose_kernel_v3ILi32ELi4EEvPKfPfii,(.L_x_6 - _Z23mat_transpose_kernel_v3ILi32ELi4EEvPKfPfii)
        .other          _Z23mat_transpose_kernel_v3ILi32ELi4EEvPKfPfii,@"STO_CUDA_ENTRY STV_DEFAULT"
_Z23mat_transpose_kernel_v3ILi32ELi4EEvPKfPfii:
.text._Z23mat_transpose_kernel_v3ILi32ELi4EEvPKfPfii:
[----:B------:R-:W-:Y:S01]  /*0000*/  LDC R1, c[0x0][0x37c] ;  /* 0x0000df00ff017b82 */ /* 0x000fe20000000800 */
[----:B------:R-:W0:Y:S07]  /*0010*/  S2R R3, SR_CTAID.X ;  /* 0x0000000000037919 */ /* 0x000e2e0000002500 */
[----:B------:R-:W1:Y:S01]  /*0020*/  S2UR UR5, SR_CgaCtaId ;  /* 0x00000000000579c3 */ /* 0x000e620000008800 */
[----:B------:R-:W2:Y:S01]  /*0030*/  LDCU UR8, c[0x0][0x394] ;  /* 0x00007280ff0877ac */ /* 0x000ea20008000800 */
[----:B------:R-:W-:Y:S01]  /*0040*/  BSSY.RECONVERGENT B0, `(.L_x_0) ;  /* 0x000002d000007945 */ /* 0x000fe20003800200 */
[----:B------:R-:W0:Y:S01]  /*0050*/  S2R R2, SR_TID.X ;  /* 0x0000000000027919 */ /* 0x000e220000002100 */
[----:B------:R-:W3:Y:S01]  /*0060*/  LDCU UR9, c[0x0][0x390] ;  /* 0x00007200ff0977ac */ /* 0x000ee20008000800 */
[----:B------:R-:W4:Y:S01]  /*0070*/  S2R R15, SR_CTAID.Y ;  /* 0x00000000000f7919 */ /* 0x000f220000002600 */
[----:B------:R-:W-:Y:S01]  /*0080*/  UMOV UR4, 0x400 ;  /* 0x0000040000047882 */ /* 0x000fe20000000000 */
[----:B------:R-:W0:Y:S01]  /*0090*/  LDCU.64 UR6, c[0x0][0x358] ;  /* 0x00006b00ff0677ac */ /* 0x000e220008000a00 */
[----:B------:R-:W5:Y:S01]  /*00a0*/  S2R R10, SR_TID.Y ;  /* 0x00000000000a7919 */ /* 0x000f620000002200 */
[----:B-1----:R-:W-:Y:S01]  /*00b0*/  ULEA UR4, UR5, UR4, 0x18 ;  /* 0x0000000405047291 */ /* 0x002fe2000f8ec0ff */
[----:B0-----:R-:W-:-:S05]  /*00c0*/  LEA R14, R3, R2, 0x5 ;  /* 0x00000002030e7211 */ /* 0x001fca00078e28ff */
[----:B------:R-:W-:Y:S02]  /*00d0*/  LEA R11, R2, UR4, 0x2 ;  /* 0x00000004020b7c11 */ /* 0x000fe4000f8e10ff */
[----:B--2---:R-:W-:Y:S02]  /*00e0*/  ISETP.GE.AND P1, PT, R14, UR8, PT ;  /* 0x000000080e007c0c */ /* 0x004fe4000bf26270 */
[----:B----4-:R-:W-:Y:S02]  /*00f0*/  LEA R0, R15, R2, 0x5 ;  /* 0x000000020f007211 */ /* 0x010fe400078e28ff */
[----:B-----5:R-:W-:Y:S02]  /*0100*/  LEA R3, R3, R10, 0x5 ;  /* 0x0000000a03037211 */ /* 0x020fe400078e28ff */
[----:B---3--:R-:W-:-:S07]  /*0110*/  ISETP.GE.AND P0, PT, R0, UR9, PT ;  /* 0x0000000900007c0c */ /* 0x008fce000bf06270 */
[----:B------:R-:W-:Y:S06]  /*0120*/  @P1 BRA `(.L_x_1) ;  /* 0x0000000000781947 */ /* 0x000fec0003800000 */
[----:B------:R-:W0:Y:S01]  /*0130*/  LDCU UR4, c[0x0][0x390] ;  /* 0x00007200ff0477ac */ /* 0x000e220008000800 */
[----:B------:R-:W-:-:S04]  /*0140*/  IMAD R15, R15, 0x20, R10 ;  /* 0x000000200f0f7824 */ /* 0x000fc800078e020a */
[C---:B------:R-:W-:Y:S01]  /*0150*/  VIADD R21, R15.reuse, 0x18 ;  /* 0x000000180f157836 */ /* 0x040fe20000000000 */
[C---:B------:R-:W-:Y:S02]  /*0160*/  IADD3 R17, PT, PT, R15.reuse, 0x8, RZ ;  /* 0x000000080f117810 */ /* 0x040fe40007ffe0ff */
[C---:B------:R-:W-:Y:S02]  /*0170*/  IADD3 R19, PT, PT, R15.reuse, 0x10, RZ ;  /* 0x000000100f137810 */ /* 0x040fe40007ffe0ff */
[----:B0-----:R-:W-:Y:S02]  /*0180*/  ISETP.GE.AND P1, PT, R15, UR4, PT ;  /* 0x000000040f007c0c */ /* 0x001fe4000bf26270 */
[----:B------:R-:W-:Y:S02]  /*0190*/  ISETP.GE.AND P2, PT, R17, UR4, PT ;  /* 0x0000000411007c0c */ /* 0x000fe4000bf46270 */
[----:B------:R-:W-:Y:S02]  /*01a0*/  ISETP.GE.AND P3, PT, R19, UR4, PT ;  /* 0x0000000413007c0c */ /* 0x000fe4000bf66270 */
[----:B------:R-:W-:-:S07]  /*01b0*/  ISETP.GE.AND P4, PT, R21, UR4, PT ;  /* 0x0000000415007c0c */ /* 0x000fce000bf86270 */
[----:B------:R-:W0:Y:S01]  /*01c0*/  @!P1 LDC.64 R12, c[0x0][0x380] ;  /* 0x0000e000ff0c9b82 */ /* 0x000e220000000a00 */
[--C-:B------:R-:W-:Y:S02]  /*01d0*/  @!P1 IMAD R15, R15, UR8, R14.reuse ;  /* 0x000000080f0f9c24 */ /* 0x100fe4000f8e020e */
[--C-:B------:R-:W-:Y:S02]  /*01e0*/  @!P2 IMAD R17, R17, UR8, R14.reuse ;  /* 0x000000081111ac24 */ /* 0x100fe4000f8e020e */
[--C-:B------:R-:W-:Y:S02]  /*01f0*/  @!P3 IMAD R19, R19, UR8, R14.reuse ;  /* 0x000000081313bc24 */ /* 0x100fe4000f8e020e */
[----:B------:R-:W-:Y:S01]  /*0200*/  @!P4 IMAD R21, R21, UR8, R14 ;  /* 0x000000081515cc24 */ /* 0x000fe2000f8e020e */
[----:B------:R-:W1:Y:S08]  /*0210*/  @!P2 LDC.64 R8, c[0x0][0x380] ;  /* 0x0000e000ff08ab82 */ /* 0x000e700000000a00 */
[----:B------:R-:W2:Y:S08]  /*0220*/  @!P3 LDC.64 R6, c[0x0][0x380] ;  /* 0x0000e000ff06bb82 */ /* 0x000eb00000000a00 */
[----:B------:R-:W3:Y:S01]  /*0230*/  @!P4 LDC.64 R4, c[0x0][0x380] ;  /* 0x0000e000ff04cb82 */ /* 0x000ee20000000a00 */
[----:B0-----:R-:W-:-:S06]  /*0240*/  @!P1 IMAD.WIDE.U32 R12, R15, 0x4, R12 ;  /* 0x000000040f0c9825 */ /* 0x001fcc00078e000c */
[----:B------:R-:W4:Y:S01]  /*0250*/  @!P1 LDG.E R13, desc[UR6][R12.64] ;  /* 0x000000060c0d9981 */ /* 0x000f22000c1e1900 */
[----:B-1----:R-:W-:-:S06]  /*0260*/  @!P2 IMAD.WIDE.U32 R8, R17, 0x4, R8 ;  /* 0x000000041108a825 */ /* 0x002fcc00078e0008 */
[----:B------:R-:W5:Y:S01]  /*0270*/  @!P2 LDG.E R9, desc[UR6][R8.64] ;  /* 0x000000060809a981 */ /* 0x000f62000c1e1900 */
[----:B--2---:R-:W-:-:S06]  /*0280*/  @!P3 IMAD.WIDE.U32 R6, R19, 0x4, R6 ;  /* 0x000000041306b825 */ /* 0x004fcc00078e0006 */
[----:B------:R-:W2:Y:S01]  /*0290*/  @!P3 LDG.E R7, desc[UR6][R6.64] ;  /* 0x000000060607b981 */ /* 0x000ea2000c1e1900 */
[----:B---3--:R-:W-:-:S06]  /*02a0*/  @!P4 IMAD.WIDE.U32 R4, R21, 0x4, R4 ;  /* 0x000000041504c825 */ /* 0x008fcc00078e0004 */
[----:B------:R-:W3:Y:S01]  /*02b0*/  @!P4 LDG.E R5, desc[UR6][R4.64] ;  /* 0x000000060405c981 */ /* 0x000ee2000c1e1900 */
[----:B------:R-:W-:-:S05]  /*02c0*/  IMAD R14, R10, 0x84, R11 ;  /* 0x000000840a0e7824 */ /* 0x000fca00078e020b */
[----:B----4-:R0:W-:Y:S04]  /*02d0*/  @!P1 STS [R14], R13 ;  /* 0x0000000d0e009388 */ /* 0x0101e80000000800 */
[----:B-----5:R0:W-:Y:S04]  /*02e0*/  @!P2 STS [R14+0x420], R9 ;  /* 0x000420090e00a388 */ /* 0x0201e80000000800 */
[----:B--2---:R0:W-:Y:S04]  /*02f0*/  @!P3 STS [R14+0x840], R7 ;  /* 0x000840070e00b388 */ /* 0x0041e80000000800 */
[----:B---3--:R0:W-:Y:S02]  /*0300*/  @!P4 STS [R14+0xc60], R5 ;  /* 0x000c60050e00c388 */ /* 0x0081e40000000800 */
.L_x_1:
[----:B------:R-:W-:Y:S05]  /*0310*/  BSYNC.RECONVERGENT B0 ;  /* 0x0000000000007941 */ /* 0x000fea0003800200 */
.L_x_0:
[----:B------:R-:W-:Y:S06]  /*0320*/  BAR.SYNC.DEFER_BLOCKING 0x0 ;  /* 0x0000000000007b1d */ /* 0x000fec0000010000 */
[----:B------:R-:W-:Y:S05]  /*0330*/  @P0 EXIT ;  /* 0x000000000000094d */ /* 0x000fea0003800000 */
[C---:B------:R-:W-:Y:S01]  /*0340*/  IADD3 R17, PT, PT, R3.reuse, 0x8, RZ ;  /* 0x0000000803117810 */ /* 0x040fe20007ffe0ff */
[----:B------:R-:W-:Y:S01]  /*0350*/  IMAD R11, R2, 0x80, R11 ;  /* 0x00000080020b7824 */ /* 0x000fe200078e020b */
[C---:B------:R-:W-:Y:S02]  /*0360*/  IADD3 R21, PT, PT, R3.reuse, 0x10, RZ ;  /* 0x0000001003157810 */ /* 0x040fe40007ffe0ff */
[----:B------:R-:W-:Y:S02]  /*0370*/  ISETP.GE.AND P0, PT, R3, UR8, PT ;  /* 0x0000000803007c0c */ /* 0x000fe4000bf06270 */
[----:B------:R-:W-:Y:S02]  /*0380*/  ISETP.GE.AND P1, PT, R17, UR8, PT ;  /* 0x0000000811007c0c */ /* 0x000fe4000bf26270 */
[----:B------:R-:W-:Y:S02]  /*0390*/  ISETP.GE.AND P2, PT, R21, UR8, PT ;  /* 0x0000000815007c0c */ /* 0x000fe4000bf46270 */
[----:B------:R-:W-:-:S02]  /*03a0*/  LEA R11, R10, R11, 0x2 ;  /* 0x0000000b0a0b7211 */ /* 0x000fc400078e10ff */
[----:B------:R-:W-:-:S04]  /*03b0*/  IADD3 R25, PT, PT, R3, 0x18, RZ ;  /* 0x0000001803197810 */ /* 0x000fc80007ffe0ff */
[----:B------:R-:W-:Y:S01]  /*03c0*/  ISETP.GE.AND P3, PT, R25, UR8, PT ;  /* 0x0000000819007c0c */ /* 0x000fe2000bf66270 */
[----:B0-----:R-:W0:Y:S01]  /*03d0*/  @!P0 LDS R13, [R11] ;  /* 0x000000000b0d8984 */ /* 0x001e220000000800 */
[----:B------:R-:W1:Y:S01]  /*03e0*/  @!P0 LDC.64 R8, c[0x0][0x388] ;  /* 0x0000e200ff088b82 */ /* 0x000e620000000a00 */
[--C-:B------:R-:W-:Y:S02]  /*03f0*/  @!P0 IMAD R15, R3, UR9, R0.reuse ;  /* 0x00000009030f8c24 */ /* 0x100fe4000f8e0200 */
[----:B------:R-:W2:Y:S01]  /*0400*/  @!P1 LDS R19, [R11+0x20] ;  /* 0x000020000b139984 */ /* 0x000ea20000000800 */
[--C-:B------:R-:W-:Y:S02]  /*0410*/  @!P1 IMAD R17, R17, UR9, R0.reuse ;  /* 0x0000000911119c24 */ /* 0x100fe4000f8e0200 */
[----:B------:R-:W-:Y:S01]  /*0420*/  @!P2 IMAD R21, R21, UR9, R0 ;  /* 0x000000091515ac24 */ /* 0x000fe2000f8e0200 */
[----:B------:R-:W3:Y:S01]  /*0430*/  @!P2 LDS R23, [R11+0x40] ;  /* 0x000040000b17a984 */ /* 0x000ee20000000800 */
[----:B------:R-:W4:Y:S08]  /*0440*/  @!P1 LDC.64 R6, c[0x0][0x388] ;  /* 0x0000e200ff069b82 */ /* 0x000f300000000a00 */
[----:B------:R-:W5:Y:S01]  /*0450*/  @!P2 LDC.64 R4, c[0x0][0x388] ;  /* 0x0000e200ff04ab82 */ /* 0x000f620000000a00 */
[----:B-1----:R-:W-:-:S04]  /*0460*/  @!P0 IMAD.WIDE.U32 R8, R15, 0x4, R8 ;  /* 0x000000040f088825 */ /* 0x002fc800078e0008 */
[----:B----4-:R-:W-:Y:S01]  /*0470*/  @!P1 IMAD.WIDE.U32 R6, R17, 0x4, R6 ;  /* 0x0000000411069825 */ /* 0x010fe200078e0006 */
[----:B0-----:R0:W-:Y:S03]  /*0480*/  @!P0 STG.E desc[UR6][R8.64], R13 ;  /* 0x0000000d08008986 */ /* 0x0011e6000c101906 */
[----:B-----5:R-:W-:Y:S01]  /*0490*/  @!P2 IMAD.WIDE.U32 R4, R21, 0x4, R4 ;  /* 0x000000041504a825 */ /* 0x020fe200078e0004 */
[----:B--2---:R0:W-:Y:S04]  /*04a0*/  @!P1 STG.E desc[UR6][R6.64], R19 ;  /* 0x0000001306009986 */ /* 0x0041e8000c101906 */
[----:B---3--:R0:W-:Y:S01]  /*04b0*/  @!P2 STG.E desc[UR6][R4.64], R23 ;  /* 0x000000170400a986 */ /* 0x0081e2000c101906 */
[----:B------:R-:W-:Y:S05]  /*04c0*/  @P3 EXIT ;  /* 0x000000000000394d */ /* 0x000fea0003800000 */
[----:B------:R-:W1:Y:S01]  /*04d0*/  LDS R11, [R11+0x60] ;  /* 0x000060000b0b7984 */ /* 0x000e620000000800 */
[----:B------:R-:W2:Y:S01]  /*04e0*/  LDC.64 R2, c[0x0][0x388] ;  /* 0x0000e200ff027b82 */ /* 0x000ea20000000a00 */
[----:B------:R-:W-:-:S04]  /*04f0*/  IMAD R25, R25, UR9, R0 ;  /* 0x0000000919197c24 */ /* 0x000fc8000f8e0200 */
[----:B--2---:R-:W-:-:S05]  /*0500*/  IMAD.WIDE.U32 R2, R25, 0x4, R2 ;  /* 0x0000000419027825 */ /* 0x004fca00078e0002 */
[----:B-1----:R-:W-:Y:S01]  /*0510*/  STG.E desc[UR6][R2.64], R11 ;  /* 0x0000000b02007986 */ /* 0x002fe2000c101906 */
[----:B------:R-:W-:Y:S05]  /*0520*/  EXIT ;  /* 0x000000000000794d */ /* 0x000fea0003800000 */
.L_x_2:
[----:B------:R-:W-:-:S00]  /*0530*/  BRA `(.L_x_2) ;  /* 0xfffffffc00fc7947 */ /* 0x000fc0000383ffff */
[----:B------:R-:W-:-:S00]  /*0540*/  NOP ;  /* 0x0000000000007918 */ /* 0x000fc00000000000 */
        /* <DEDUP_REMOVED lines=11> */
.L_x_6:


//--------------------- .text._Z23mat_transpose_kernel_v2ILi16EEvPKfPfii --------------------------
	.section	.text._Z23mat_transpose_kernel_v2ILi16EEvPKfPfii,"ax",@progbits
	.align	128
        .global         _Z23mat_transpose_kernel_v2ILi16EEvPKfPfii
        .type           _Z23mat_transpose_kernel_v2ILi16EEvPKfPfii,@function
        .size           _Z23mat_transpose_kernel_v2ILi16EEvPKfPfii,(.L_x_7 - _Z23mat_transpose_kernel_v2ILi16EEvPKfPfii)
        .other          _Z23mat_transpose_kernel_v2ILi16EEvPKfPfii,@"STO_CUDA_ENTRY STV_DEFAULT"
_Z23mat_transpose_kernel_v2ILi16EEvPKfPfii:
.text._Z23mat_transpose_kernel_v2ILi16EEvPKfPfii:
[----:B------:R-:W-:Y:S01]  /*0000*/  LDC R1, c[0x0][0x37c] ;  /* 0x0000df00ff017b82 */ /* 0x000fe20000000800 */
[----:B------:R-:W0:Y:S01]  /*0010*/  S2R R7, SR_CTAID.X ;  /* 0x0000000000077919 */ /* 0x000e220000002500 */
[----:B------:R-:W1:Y:S01]  /*0020*/  LDCU.64 UR6, c[0x0][0x390] ;  /* 0x00007200ff0677ac */ /* 0x000e620008000a00 */
[----:B------:R-:W0:Y:S01]  /*0030*/  S2R R9, SR_TID.X ;  /* 0x0000000000097919 */ /* 0x000e220000002100 */
[----:B------:R-:W2:Y:S01]  /*0040*/  S2R R6, SR_CTAID.Y ;  /* 0x0000000000067919 */ /* 0x000ea20000002600 */
[----:B------:R-:W2:Y:S01]  /*0050*/  S2R R11, SR_TID.Y ;  /* 0x00000000000b7919 */ /* 0x000ea20000002200 */
[----:B0-----:R-:W-:-:S05]  /*0060*/  IMAD R0, R7, 0x10, R9 ;  /* 0x0000001007007824 */ /* 0x001fca00078e0209 */
[----:B-1----:R-:W-:Y:S01]  /*0070*/  ISETP.GE.AND P0, PT, R0, UR7, PT ;  /* 0x0000000700007c0c */ /* 0x002fe2000bf06270 */
[----:B--2---:R-:W-:-:S05]  /*0080*/  IMAD R5, R6, 0x10, R11 ;  /* 0x0000001006057824 */ /* 0x004fca00078e020b */
[----:B------:R-:W-:-:S13]  /*0090*/  ISETP.GE.OR P0, PT, R5, UR6, P0 ;  /* 0x0000000605007c0c */ /* 0x000fda0008706670 */
[----:B------:R-:W-:Y:S05]  /*00a0*/  @P0 EXIT ;  /* 0x000000000000094d */ /* 0x000fea0003800000 */
[----:B------:R-:W0:Y:S01]  /*00b0*/  LDC.64 R2, c[0x0][0x380] ;  /* 0x0000e000ff027b82 */ /* 0x000e220000000a00 */
[----:B------:R-:W1:Y:S01]  /*00c0*/  LDCU.64 UR4, c[0x0][0x358] ;  /* 0x00006b00ff0477ac */ /* 0x000e620008000a00 */
[----:B------:R-:W-:-:S04]  /*00d0*/  IMAD R5, R5, UR7, R0 ;  /* 0x0000000705057c24 */ /* 0x000fc8000f8e0200 */
[----:B0-----:R-:W-:-:S06]  /*00e0*/  IMAD.WIDE.U32 R2, R5, 0x4, R2 ;  /* 0x0000000405027825 */ /* 0x001fcc00078e0002 */
[----:B-1----:R-:W2:Y:S01]  /*00f0*/  LDG.E R2, desc[UR4][R2.64] ;  /* 0x0000000402027981 */ /* 0x002ea2000c1e1900 */
[----:B------:R-:W-:Y:S01]  /*0100*/  MOV R0, 0x400 ;  /* 0x0000040000007802 */ /* 0x000fe20000000f00 */
[----:B------:R-:W-:Y:S01]  /*0110*/  IMAD R7, R7, 0x10, R11 ;  /* 0x0000001007077824 */ /* 0x000fe200078e020b */
[----:B------:R-:W-:Y:S01]  /*0120*/  LEA R6, R6, R9, 0x4 ;  /* 0x0000000906067211 */ /* 0x000fe200078e20ff */
[----:B------:R-:W0:Y:S03]  /*0130*/  S2R R5, SR_CgaCtaId ;  /* 0x0000000000057919 */ /* 0x000e260000008800 */
[----:B------:R-:W-:-:S04]  /*0140*/  ISETP.GE.U32.AND P0, PT, R6, UR6, PT ;  /* 0x0000000606007c0c */ /* 0x000fc8000bf06070 */
[----:B------:R-:W-:Y:S02]  /*0150*/  ISETP.GE.U32.OR P0, PT, R7, UR7, P0 ;  /* 0x0000000707007c0c */ /* 0x000fe40008706470 */
[----:B0-----:R-:W-:-:S05]  /*0160*/  LEA R0, R5, R0, 0x18 ;  /* 0x0000000005007211 */ /* 0x001fca00078ec0ff */
[----:B------:R-:W-:-:S05]  /*0170*/  IMAD R4, R11, 0x44, R0 ;  /* 0x000000440b047824 */ /* 0x000fca00078e0200 */
[----:B------:R-:W-:-:S05]  /*0180*/  LEA R5, R9, R4, 0x2 ;  /* 0x0000000409057211 */ /* 0x000fca00078e10ff */
[----:B--2---:R0:W-:Y:S01]  /*0190*/  STS [R5], R2 ;  /* 0x0000000205007388 */ /* 0x0041e20000000800 */
[----:B------:R-:W-:Y:S06]  /*01a0*/  BAR.SYNC.DEFER_BLOCKING 0x0 ;  /* 0x0000000000007b1d */ /* 0x000fec0000010000 */
[----:B------:R-:W-:Y:S05]  /*01b0*/  @P0 EXIT ;  /* 0x000000000000094d */ /* 0x000fea0003800000 */
[----:B------:R-:W-:Y:S01]  /*01c0*/  IMAD R0, R9, 0x44, R0 ;  /* 0x0000004409007824 */ /* 0x000fe200078e0200 */
[----:B0-----:R-:W0:Y:S01]  /*01d0*/  LDC.64 R2, c[0x0][0x388] ;  /* 0x0000e200ff027b82 */ /* 0x001e220000000a00 */
[----:B------:R-:W-:-:S03]  /*01e0*/  IMAD R7, R7, UR6, R6 ;  /* 0x0000000607077c24 */ /* 0x000fc6000f8e0206 */
[----:B------:R-:W-:-:S05]  /*01f0*/  LEA R0, R11, R0, 0x2 ;  /* 0x000000000b007211 */ /* 0x000fca00078e10ff */
[----:B------:R-:W1:Y:S01]  /*0200*/  LDS R5, [R0] ;  /* 0x0000000000057984 */ /* 0x000e620000000800 */
[----:B0-----:R-:W-:-:S05]  /*0210*/  IMAD.WIDE.U32 R2, R7, 0x4, R2 ;  /* 0x0000000407027825 */ /* 0x001fca00078e0002 */
[----:B-1----:R-:W-:Y:S01]  /*0220*/  STG.E desc[UR4][R2.64], R5 ;  /* 0x0000000502007986 */ /* 0x002fe2000c101904 */
[----:B------:R-:W-:Y:S05]  /*0230*/  EXIT ;  /* 0x000000000000794d */ /* 0x000fea0003800000 */
.L_x_3:
        /* <DEDUP_REMOVED lines=12> */
.L_x_7:


//--------------------- .text._Z23mat_transpose_kernel_v1ILi16EEvPKfPfii --------------------------
	.section	.text._Z23mat_transpose_kernel_v1ILi16EEvPKfPfii,"ax",@progbits
	.align	128
        .global         _Z23mat_transpose_kernel_v1ILi16EEvPKfPfii
        .type           _Z23mat_transpose_kernel_v1ILi16EEvPKfPfii,@function
        .size           _Z23mat_transpose_kernel_v1ILi16EEvPKfPfii,(.L_x_8 - _Z23mat_transpose_kernel_v1ILi16EEvPKfPfii)
        .other          _Z23mat_transpose_kernel_v1ILi16EEvPKfPfii,@"STO_CUDA_ENTRY STV_DEFAULT"
_Z23mat_transpose_kernel_v1ILi16EEvPKfPfii:
.text._Z23mat_transpose_kernel_v1ILi16EEvPKfPfii:
[----:B------:R-:W-:Y:S01]  /*0000*/  LDC R1, c[0x0][0x37c] ;  /* 0x0000df00ff017b82 */ /* 0x000fe20000000800 */
[----:B------:R-:W0:Y:S01]  /*0010*/  S2R R4, SR_CTAID.Y ;  /* 0x0000000000047919 */ /* 0x000e220000002600 */
[----:B------:R-:W1:Y:S01]  /*0020*/  LDCU.64 UR8, c[0x0][0x390] ;  /* 0x00007200ff0877ac */ /* 0x000e620008000a00 */
[----:B------:R-:W0:Y:S01]  /*0030*/  S2R R11, SR_TID.Y ;  /* 0x00000000000b7919 */ /* 0x000e220000002200 */
[----:B------:R-:W2:Y:S01]  /*0040*/  S2R R7, SR_CTAID.X ;  /* 0x0000000000077919 */ /* 0x000ea20000002500 */
[----:B------:R-:W2:Y:S01]  /*0050*/  S2R R9, SR_TID.X ;  /* 0x0000000000097919 */ /* 0x000ea20000002100 */
        /* <DEDUP_REMOVED lines=10> */
[----:B------:R-:W0:Y:S01]  /*0100*/  S2UR UR5, SR_CgaCtaId ;  /* 0x00000000000579c3 */ /* 0x000e220000008800 */
[----:B------:R-:W-:Y:S01]  /*0110*/  UMOV UR4, 0x400 ;  /* 0x0000040000047882 */ /* 0x000fe20000000000 */
[----:B------:R-:W-:Y:S01]  /*0120*/  LEA R7, R7, R11, 0x4 ;  /* 0x0000000b07077211 */ /* 0x000fe200078e20ff */
[----:B------:R-:W-:-:S03]  /*0130*/  IMAD R4, R4, 0x10, R9 ;  /* 0x0000001004047824 */ /* 0x000fc600078e0209 */
[----:B------:R-:W-:-:S04]  /*0140*/  ISETP.GE.U32.AND P0, PT, R7, UR9, PT ;  /* 0x0000000907007c0c */ /* 0x000fc8000bf06070 */
[----:B------:R-:W-:Y:S01]  /*0150*/  ISETP.GE.U32.OR P0, PT, R4, UR8, P0 ;  /* 0x0000000804007c0c */ /* 0x000fe20008706470 */
[----:B0-----:R-:W-:-:S06]  /*0160*/  ULEA UR4, UR5, UR4, 0x18 ;  /* 0x0000000405047291 */ /* 0x001fcc000f8ec0ff */
[----:B------:R-:W-:-:S04]  /*0170*/  LEA R0, R11, UR4, 0x6 ;  /* 0x000000040b007c11 */ /* 0x000fc8000f8e30ff */
[----:B------:R-:W-:-:S05]  /*0180*/  LEA R5, R9, R0, 0x2 ;  /* 0x0000000009057211 */ /* 0x000fca00078e10ff */
[----:B--2---:R0:W-:Y:S01]  /*0190*/  STS [R5], R2 ;  /* 0x0000000205007388 */ /* 0x0041e20000000800 */
[----:B------:R-:W-:Y:S06]  /*01a0*/  BAR.SYNC.DEFER_BLOCKING 0x0 ;  /* 0x0000000000007b1d */ /* 0x000fec0000010000 */
[----:B------:R-:W-:Y:S05]  /*01b0*/  @P0 EXIT ;  /* 0x000000000000094d */ /* 0x000fea0003800000 */
[----:B------:R-:W-:Y:S01]  /*01c0*/  LEA R0, R9, UR4, 0x6 ;  /* 0x0000000409007c11 */ /* 0x000fe2000f8e30ff */
[----:B0-----:R-:W0:Y:S01]  /*01d0*/  LDC.64 R2, c[0x0][0x388] ;  /* 0x0000e200ff027b82 */ /* 0x001e220000000a00 */
[----:B------:R-:W-:-:S03]  /*01e0*/  IMAD R7, R7, UR8, R4 ;  /* 0x0000000807077c24 */ /* 0x000fc6000f8e0204 */
[----:B------:R-:W-:-:S05]  /*01f0*/  IMAD R0, R11, 0x4, R0 ;  /* 0x000000040b007824 */ /* 0x000fca00078e0200 */
[----:B------:R-:W1:Y:S01]  /*0200*/  LDS R5, [R0] ;  /* 0x0000000000057984 */ /* 0x000e620000000800 */
[----:B0-----:R-:W-:-:S05]  /*0210*/  IMAD.WIDE.U32 R2, R7, 0x4, R2 ;  /* 0x0000000407027825 */ /* 0x001fca00078e0002 */
[----:B-1----:R-:W-:Y:S01]  /*0220*/  STG.E desc[UR6][R2.64], R5 ;  /* 0x0000000502007986 */ /* 0x002fe2000c101906 */
[----:B------:R-:W-:Y:S05]  /*0230*/  EXIT ;  /* 0x000000000000794d */ /* 0x000fea0003800000 */
.L_x_4:
        /* <DEDUP_REMOVED lines=12> */
.L_x_8:


//--------------------- .text._Z23mat_transpose_kernel_v0PKfPfii --------------------------
	.section	.text._Z23mat_transpose_kernel_v0PKfPfii,"ax",@progbits
	.align	128
        .global         _Z23mat_transpose_kernel_v0PKfPfii
        .type           _Z23mat_transpose_kernel_v0PKfPfii,@function
        .size           _Z23mat_transpose_kernel_v0PKfPfii,(.L_x_9 - _Z23mat_transpose_kernel_v0PKfPfii)
        .other          _Z23mat_transpose_kernel_v0PKfPfii,@"STO_CUDA_ENTRY STV_DEFAULT"
_Z23mat_transpose_kernel_v0PKfPfii:
.text._Z23mat_transpose_kernel_v0PKfPfii:
[----:B------:R-:W-:Y:S01]  /*0000*/  LDC R1, c[0x0][0x37c] ;  /* 0x0000df00ff017b82 */ /* 0x000fe20000000800 */
[----:B------:R-:W0:Y:S07]  /*0010*/  S2R R2, SR_TID.Y ;  /* 0x0000000000027919 */ /* 0x000e2e0000002200 */
[----:B------:R-:W1:Y:S01]  /*0020*/  LDC R0, c[0x0][0x360] ;  /* 0x0000d800ff007b82 */ /* 0x000e620000000800 */
[----:B------:R-:W2:Y:S01]  /*0030*/  LDCU.64 UR6, c[0x0][0x390] ;  /* 0x00007200ff0677ac */ /* 0x000ea20008000a00 */
[----:B------:R-:W1:Y:S06]  /*0040*/  S2R R3, SR_TID.X ;  /* 0x0000000000037919 */ /* 0x000e6c0000002100 */
[----:B------:R-:W0:Y:S08]  /*0050*/  S2UR UR5, SR_CTAID.Y ;  /* 0x00000000000579c3 */ /* 0x000e300000002600 */
[----:B------:R-:W0:Y:S08]  /*0060*/  LDC R7, c[0x0][0x364] ;  /* 0x0000d900ff077b82 */ /* 0x000e300000000800 */
[----:B------:R-:W1:Y:S01]  /*0070*/  S2UR UR4, SR_CTAID.X ;  /* 0x00000000000479c3 */ /* 0x000e620000002500 */
[----:B0-----:R-:W-:-:S05]  /*0080*/  IMAD R7, R7, UR5, R2 ;  /* 0x0000000507077c24 */ /* 0x001fca000f8e0202 */
[----:B--2---:R-:W-:Y:S01]  /*0090*/  ISETP.GE.AND P0, PT, R7, UR7, PT ;  /* 0x0000000707007c0c */ /* 0x004fe2000bf06270 */
[----:B-1----:R-:W-:-:S05]  /*00a0*/  IMAD R0, R0, UR4, R3 ;  /* 0x0000000400007c24 */ /* 0x002fca000f8e0203 */
[----:B------:R-:W-:-:S13]  /*00b0*/  ISETP.GE.OR P0, PT, R0, UR6, P0 ;  /* 0x0000000600007c0c */ /* 0x000fda0008706670 */
[----:B------:R-:W-:Y:S05]  /*00c0*/  @P0 EXIT ;  /* 0x000000000000094d */ /* 0x000fea0003800000 */
[----:B------:R-:W0:Y:S01]  /*00d0*/  LDC.64 R2, c[0x0][0x380] ;  /* 0x0000e000ff027b82 */ /* 0x000e220000000a00 */
[----:B------:R-:W1:Y:S01]  /*00e0*/  LDCU.64 UR4, c[0x0][0x358] ;  /* 0x00006b00ff0477ac */ /* 0x000e620008000a00 */
[----:B------:R-:W-:-:S04]  /*00f0*/  IMAD R5, R7, UR7, R0 ;  /* 0x0000000707057c24 */ /* 0x000fc8000f8e0200 */
[----:B0-----:R-:W-:Y:S02]  /*0100*/  IMAD.WIDE R2, R5, 0x4, R2 ;  /* 0x0000000405027825 */ /* 0x001fe400078e0202 */
[----:B------:R-:W0:Y:S04]  /*0110*/  LDC.64 R4, c[0x0][0x388] ;  /* 0x0000e200ff047b82 */ /* 0x000e280000000a00 */
[----:B-1----:R-:W2:Y:S01]  /*0120*/  LDG.E R3, desc[UR4][R2.64] ;  /* 0x0000000402037981 */ /* 0x002ea2000c1e1900 */
[----:B------:R-:W-:-:S04]  /*0130*/  IMAD R7, R0, UR6, R7 ;  /* 0x0000000600077c24 */ /* 0x000fc8000f8e0207 */
[----:B0-----:R-:W-:-:S05]  /*0140*/  IMAD.WIDE R4, R7, 0x4, R4 ;  /* 0x0000000407047825 */ /* 0x001fca00078e0204 */
[----:B--2---:R-:W-:Y:S01]  /*0150*/  STG.E desc[UR4][R4.64], R3 ;  /* 0x0000000304007986 */ /* 0x004fe2000c101904 */
[----:B------:R-:W-:Y:S05]  /*0160*/  EXIT ;  /* 0x000000000000794d */ /* 0x000fea0003800000 */
.L_x_5:
        /* <DEDUP_REMOVED lines=9> */
.L_x_9:


//--------------------- .nv.shared._Z23mat_transpose_kernel_v3ILi32ELi4EEvPKfPfii --------------------------
	.section	.nv.shared._Z23mat_transpose_kernel_v3ILi32ELi4EEvPKfPfii,"aw",@nobits
	.sectionflags	@""
	.align	4
.nv.shared._Z23mat_transpose_kernel_v3ILi32ELi4EEvPKfPfii:
	.zero		5248


//--------------------- .nv.shared.reserved.0     --------------------------
	.section	.nv.shared.reserved.0,"aw",@nobits
	.weak		__nv_reservedSMEM_offset_0_alias
	.size		__nv_reservedSMEM_offset_0_alias, 0, 64
	.other		__nv_reservedSMEM_offset_0_alias,@"STO_CUDA_RESERVED_SHARED STV_DEFAULT"
__nv_reservedSMEM_offset_0_alias:
	.zero		0
	.zero		64


//--------------------- .nv.shared._Z23mat_transpose_kernel_v2ILi16EEvPKfPfii --------------------------
	.section	.nv.shared._Z23mat_transpose_kernel_v2ILi16EEvPKfPfii,"aw",@nobits
	.sectionflags	@""
	.align	4
.nv.shared._Z23mat_transpose_kernel_v2ILi16EEvPKfPfii:
	.zero		2112


//--------------------- .nv.shared._Z23mat_transpose_kernel_v1ILi16EEvPKfPfii --------------------------
	.section	.nv.shared._Z23mat_transpose_kernel_v1ILi16EEvPKfPfii,"aw",@nobits
	.sectionflags	@""
	.align	4
.nv.shared._Z23mat_transpose_kernel_v1ILi16EEvPKfPfii:
	.zero		2048


//--------------------- .nv.constant0._Z23mat_transpose_kernel_v3ILi32ELi4EEvPKfPfii --------------------------
	.section	.nv.constant0._Z23mat_transpose_kernel_v3ILi32ELi4EEvPKfPfii,"a",@progbits
	.sectionflags	@""
	.align	4
.nv.constant0._Z23mat_transpose_kernel_v3ILi32ELi4EEvPKfPfii:
	.zero		920


//--------------------- .nv.constant0._Z23mat_transpose_kernel_v2ILi16EEvPKfPfii --------------------------
	.section	.nv.constant0._Z23mat_transpose_kernel_v2ILi16EEvPKfPfii,"a",@progbits
	.sectionflags	@""
	.align	4
.nv.constant0._Z23mat_transpose_kernel_v2ILi16EEvPKfPfii:
	.zero		920


//--------------------- .nv.constant0._Z23mat_transpose_kernel_v1ILi16EEvPKfPfii --------------------------
	.section	.nv.constant0._Z23mat_transpose_kernel_v1ILi16EEvPKfPfii,"a",@progbits
	.sectionflags	@""
	.align	4
.nv.constant0._Z23mat_transpose_kernel_v1ILi16EEvPKfPfii:
	.zero		920


//--------------------- .nv.constant0._Z23mat_transpose_kernel_v0PKfPfii --------------------------
	.section	.nv.constant0._Z23mat_transpose_kernel_v0PKfPfii,"a",@progbits
	.sectionflags	@""
	.align	4
.nv.constant0._Z23mat_transpose_kernel_v0PKfPfii:
	.zero		920


//--------------------- SYMBOLS --------------------------

	.type		.nv.reservedSmem.offset0,@object
	.size		.nv.reservedSmem.offset0,0x4
	.type		.nv.reservedSmem.cap,@object
	.size		.nv.reservedSmem.cap,0x4
